	.headerflags	@"EF_CUDA_TEXMODE_UNIFIED EF_CUDA_64BIT_ADDRESS EF_CUDA_ACCELERATORS EF_CUDA_SM90 EF_CUDA_VIRTUAL_SM(EF_CUDA_SM90)"
	.elftype	@"ET_EXEC"


//--------------------- .nv.info                  --------------------------
	.section	.nv.info,"",@"SHT_CUDA_INFO"
	.align	4


	//----- nvinfo : EIATTR_REGCOUNT
	.align		4
        /*0000*/ 	.byte	0x04, 0x2f
        /*0002*/ 	.short	(.L_3 - .L_2)
	.align		4
.L_2:
        /*0004*/ 	.word	index@(triton_poi_fused__native_batch_norm_legit_no_training_cat_relu_38)
        /*0008*/ 	.word	0x0000001c


	//----- nvinfo : EIATTR_MIN_STACK_SIZE
	.align		4
.L_3:
        /*000c*/ 	.byte	0x04, 0x12
        /*000e*/ 	.short	(.L_5 - .L_4)
	.align		4
.L_4:
        /*0010*/ 	.word	index@(triton_poi_fused__native_batch_norm_legit_no_training_cat_relu_38)
        /*0014*/ 	.word	0x00000000


	//----- nvinfo : EIATTR_FRAME_SIZE
	.align		4
.L_5:
        /*0018*/ 	.byte	0x04, 0x11
        /*001a*/ 	.short	(.L_7 - .L_6)
	.align		4
.L_6:
        /*001c*/ 	.word	index@(triton_poi_fused__native_batch_norm_legit_no_training_cat_relu_38)
        /*0020*/ 	.word	0x00000000


	//----- nvinfo : EIATTR_MIN_STACK_SIZE
	.align		4
.L_7:
        /*0024*/ 	.byte	0x04, 0x12
        /*0026*/ 	.short	(.L_9 - .L_8)
	.align		4
.L_8:
        /*0028*/ 	.word	index@(triton_poi_fused__native_batch_norm_legit_no_training_cat_relu_38)
        /*002c*/ 	.word	0x00000000
.L_9:


//--------------------- .nv.info.triton_poi_fused__native_batch_norm_legit_no_training_cat_relu_38 --------------------------
	.section	.nv.info.triton_poi_fused__native_batch_norm_legit_no_training_cat_relu_38,"",@"SHT_CUDA_INFO"
	.sectionflags	@""
	.align	4


	//----- nvinfo : EIATTR_CUDA_API_VERSION
	.align		4
        /*0000*/ 	.byte	0x04, 0x37
        /*0002*/ 	.short	(.L_11 - .L_10)
.L_10:
        /*0004*/ 	.word	0x0000007c


	//----- nvinfo : EIATTR_KPARAM_INFO
	.align		4
.L_11:
        /*0008*/ 	.byte	0x04, 0x17
        /*000a*/ 	.short	(.L_13 - .L_12)
.L_12:
        /*000c*/ 	.word	0x00000000
        /*0010*/ 	.short	0x0008
        /*0012*/ 	.short	0x0040
        /*0014*/ 	.byte	0x00, 0xf0, 0x11, 0x00


	//----- nvinfo : EIATTR_KPARAM_INFO
	.align		4
.L_13:
        /*0018*/ 	.byte	0x04, 0x17
        /*001a*/ 	.short	(.L_15 - .L_14)
.L_14:
        /*001c*/ 	.word	0x00000000
        /*0020*/ 	.short	0x0007
        /*0022*/ 	.short	0x0038
        /*0024*/ 	.byte	0x00, 0xf4, 0x21, 0x00


	//----- nvinfo : EIATTR_KPARAM_INFO
	.align		4
.L_15:
        /*0028*/ 	.byte	0x04, 0x17
        /*002a*/ 	.short	(.L_17 - .L_16)
.L_16:
        /*002c*/ 	.word	0x00000000
        /*0030*/ 	.short	0x0006
        /*0032*/ 	.short	0x0030
        /*0034*/ 	.byte	0x00, 0xf4, 0x21, 0x00


	//----- nvinfo : EIATTR_KPARAM_INFO
	.align		4
.L_17:
        /*0038*/ 	.byte	0x04, 0x17
        /*003a*/ 	.short	(.L_19 - .L_18)
.L_18:
        /*003c*/ 	.word	0x00000000
        /*0040*/ 	.short	0x0005
        /*0042*/ 	.short	0x0028
        /*0044*/ 	.byte	0x00, 0xf4, 0x21, 0x00


	//----- nvinfo : EIATTR_KPARAM_INFO
	.align		4
.L_19:
        /*0048*/ 	.byte	0x04, 0x17
        /*004a*/ 	.short	(.L_21 - .L_20)
.L_20:
        /*004c*/ 	.word	0x00000000
        /*0050*/ 	.short	0x0004
        /*0052*/ 	.short	0x0020
        /*0054*/ 	.byte	0x00, 0xf4, 0x21, 0x00


	//----- nvinfo : EIATTR_KPARAM_INFO
	.align		4
.L_21:
        /*0058*/ 	.byte	0x04, 0x17
        /*005a*/ 	.short	(.L_23 - .L_22)
.L_22:
        /*005c*/ 	.word	0x00000000
        /*0060*/ 	.short	0x0003
        /*0062*/ 	.short	0x0018
        /*0064*/ 	.byte	0x00, 0xf4, 0x21, 0x00


	//----- nvinfo : EIATTR_KPARAM_INFO
	.align		4
.L_23:
        /*0068*/ 	.byte	0x04, 0x17
        /*006a*/ 	.short	(.L_25 - .L_24)
.L_24:
        /*006c*/ 	.word	0x00000000
        /*0070*/ 	.short	0x0002
        /*0072*/ 	.short	0x0010
        /*0074*/ 	.byte	0x00, 0xf4, 0x21, 0x00


	//----- nvinfo : EIATTR_KPARAM_INFO
	.align		4
.L_25:
        /*0078*/ 	.byte	0x04, 0x17
        /*007a*/ 	.short	(.L_27 - .L_26)
.L_26:
        /*007c*/ 	.word	0x00000000
        /*0080*/ 	.short	0x0001
        /*0082*/ 	.short	0x0008
        /*0084*/ 	.byte	0x00, 0xf4, 0x21, 0x00


	//----- nvinfo : EIATTR_KPARAM_INFO
	.align		4
.L_27:
        /*0088*/ 	.byte	0x04, 0x17
        /*008a*/ 	.short	(.L_29 - .L_28)
.L_28:
        /*008c*/ 	.word	0x00000000
        /*0090*/ 	.short	0x0000
        /*0092*/ 	.short	0x0000
        /*0094*/ 	.byte	0x00, 0xf4, 0x21, 0x00


	//----- nvinfo : EIATTR_SPARSE_MMA_MASK
	.align		4
.L_29:
        /*0098*/ 	.byte	0x03, 0x50
        /*009a*/ 	.short	0x0000


	//----- nvinfo : EIATTR_MAXREG_COUNT
	.align		4
        /*009c*/ 	.byte	0x03, 0x1b
        /*009e*/ 	.short	0x00ff


	//----- nvinfo : EIATTR_EXIT_INSTR_OFFSETS
	.align		4
        /*00a0*/ 	.byte	0x04, 0x1c
        /*00a2*/ 	.short	(.L_31 - .L_30)


	//   ....[0]....
.L_30:
        /*00a4*/ 	.word	0x00000680


	//   ....[1]....
        /*00a8*/ 	.word	0x000006a0


	//----- nvinfo : EIATTR_REQNTID
	.align		4
.L_31:
        /*00ac*/ 	.byte	0x04, 0x10
        /*00ae*/ 	.short	(.L_33 - .L_32)
.L_32:
        /*00b0*/ 	.word	0x00000080
        /*00b4*/ 	.word	0x00000001
        /*00b8*/ 	.word	0x00000001


	//----- nvinfo : EIATTR_CBANK_PARAM_SIZE
	.align		4
.L_33:
        /*00bc*/ 	.byte	0x03, 0x19
        /*00be*/ 	.short	0x0044


	//----- nvinfo : EIATTR_PARAM_CBANK
	.align		4
        /*00c0*/ 	.byte	0x04, 0x0a
        /*00c2*/ 	.short	(.L_35 - .L_34)
	.align		4
.L_34:
        /*00c4*/ 	.word	index@(.nv.constant0.triton_poi_fused__native_batch_norm_legit_no_training_cat_relu_38)
        /*00c8*/ 	.short	0x0210
        /*00ca*/ 	.short	0x0044


	//----- nvinfo : EIATTR_SW_WAR
	.align		4
.L_35:
        /*00cc*/ 	.byte	0x04, 0x36
        /*00ce*/ 	.short	(.L_37 - .L_36)
.L_36:
        /*00d0*/ 	.word	0x00000008
.L_37:


//--------------------- .nv.callgraph             --------------------------
	.section	.nv.callgraph,"",@"SHT_CUDA_CALLGRAPH"
	.align	4
	.sectionentsize	8
	.align		4
        /*0000*/ 	.word	0x00000000
	.align		4
        /*0004*/ 	.word	0xffffffff
	.align		4
        /*0008*/ 	.word	0x00000000
	.align		4
        /*000c*/ 	.word	0xfffffffe
	.align		4
        /*0010*/ 	.word	0x00000000
	.align		4
        /*0014*/ 	.word	0xfffffffd
	.align		4
        /*0018*/ 	.word	0x00000000
	.align		4
        /*001c*/ 	.word	0xfffffffc


//--------------------- .nv.constant4             --------------------------
	.section	.nv.constant4,"a",@progbits
	.align	8
	.align		8
.nv.constant4:
        /*0000*/ 	.dword	_$_str
	.align		8
        /*0008*/ 	.dword	_$_str_$_2


//--------------------- .text.triton_poi_fused__native_batch_norm_legit_no_training_cat_relu_38 --------------------------
	.section	.text.triton_poi_fused__native_batch_norm_legit_no_training_cat_relu_38,"ax",@progbits
	.align	128
        .global         triton_poi_fused__native_batch_norm_legit_no_training_cat_relu_38
        .type           triton_poi_fused__native_batch_norm_legit_no_training_cat_relu_38,@function
        .size           triton_poi_fused__native_batch_norm_legit_no_training_cat_relu_38,(.L_x_1 - triton_poi_fused__native_batch_norm_legit_no_training_cat_relu_38)
        .other          triton_poi_fused__native_batch_norm_legit_no_training_cat_relu_38,@"STO_CUDA_ENTRY STV_DEFAULT"
triton_poi_fused__native_batch_norm_legit_no_training_cat_relu_38:
.text.triton_poi_fused__native_batch_norm_legit_no_training_cat_relu_38:
[----:B------:R-:W0:Y:S01]  /*0000*/  LDC R1, c[0x0][0x28] ;  /* 0x00000a00ff017b82 */ /* 0x000e220000000800 */
[----:B------:R-:W1:Y:S07]  /*0010*/  S2R R0, SR_TID.X ;  /* 0x0000000000007919 */ /* 0x000e6e0000002100 */
[----:B------:R-:W2:Y:S01]  /*0020*/  LDC.64 R4, c[0x0][0x228] ;  /* 0x00008a00ff047b82 */ /* 0x000ea20000000a00 */
[----:B------:R-:W-:Y:S01]  /*0030*/  IMAD.MOV.U32 R6, RZ, RZ, RZ ;  /* 0x000000ffff067224 */ /* 0x000fe200078e00ff */
[----:B------:R-:W-:Y:S01]  /*0040*/  ULDC.64 UR4, c[0x0][0x208] ;  /* 0x0000820000047ab9 */ /* 0x000fe20000000a00 */
[----:B------:R-:W3:Y:S01]  /*0050*/  S2R R3, SR_CTAID.X ;  /* 0x0000000000037919 */ /* 0x000ee20000002500 */
[----:B------:R-:W-:Y:S01]  /*0060*/  IMAD.MOV.U32 R10, RZ, RZ, RZ ;  /* 0x000000ffff0a7224 */ /* 0x000fe200078e00ff */
[----:B------:R-:W-:-:S03]  /*0070*/  ULDC.64 UR6, c[0x0][0x218] ;  /* 0x0000860000067ab9 */ /* 0x000fc60000000a00 */
[----:B------:R-:W4:Y:S01]  /*0080*/  LDC.64 R14, c[0x0][0x220] ;  /* 0x00008800ff0e7b82 */ /* 0x000f220000000a00 */
[----:B-1----:R-:W-:-:S05]  /*0090*/  IMAD.SHL.U32 R0, R0, 0x2, RZ ;  /* 0x0000000200007824 */ /* 0x002fca00078e00ff */
[----:B------:R-:W-:-:S05]  /*00a0*/  LOP3.LUT R0, R0, 0xfe, RZ, 0xc0, !PT ;  /* 0x000000fe00007812 */ /* 0x000fca00078ec0ff */
[----:B---3--:R-:W-:-:S05]  /*00b0*/  IMAD R0, R3, 0x100, R0 ;  /* 0x0000010003007824 */ /* 0x008fca00078e0200 */
[----:B------:R-:W-:Y:S02]  /*00c0*/  SHF.R.S32.HI R3, RZ, 0x1f, R0 ;  /* 0x0000001fff037819 */ /* 0x000fe40000011400 */
[----:B------:R-:W-:Y:S02]  /*00d0*/  ISETP.GE.AND P0, PT, R0, 0xa800, PT ;  /* 0x0000a8000000780c */ /* 0x000fe40003f06270 */
[----:B------:R-:W-:-:S04]  /*00e0*/  LEA.HI R3, R3, R0, RZ, 0x4 ;  /* 0x0000000003037211 */ /* 0x000fc800078f20ff */
[----:B------:R-:W-:-:S05]  /*00f0*/  SHF.R.S32.HI R11, RZ, 0x4, R3 ;  /* 0x00000004ff0b7819 */ /* 0x000fca0000011403 */
[----:B------:R-:W-:-:S05]  /*0100*/  IMAD.HI R2, R11, 0x30c30c31, RZ ;  /* 0x30c30c310b027827 */ /* 0x000fca00078e02ff */
[----:B------:R-:W-:-:S04]  /*0110*/  SHF.R.U32.HI R7, RZ, 0x1f, R2 ;  /* 0x0000001fff077819 */ /* 0x000fc80000011602 */
[----:B------:R-:W-:-:S05]  /*0120*/  LEA.HI.SX32 R2, R2, R7, 0x19 ;  /* 0x0000000702027211 */ /* 0x000fca00078fcaff */
[----:B------:R-:W-:-:S04]  /*0130*/  IMAD R11, R2, -0x2a0, R11 ;  /* 0xfffffd60020b7824 */ /* 0x000fc800078e020b */
[----:B--2---:R-:W-:-:S05]  /*0140*/  IMAD.WIDE R4, R11, 0x4, R4 ;  /* 0x000000040b047825 */ /* 0x004fca00078e0204 */
[----:B------:R-:W2:Y:S01]  /*0150*/  @!P0 LDG.E.EL R6, desc[UR4][R4.64] ;  /* 0x0000000404068981 */ /* 0x000ea2000c2e1900 */
[----:B------:R-:W-:-:S03]  /*0160*/  IMAD.HI R2, R0, 0x30c30c31, RZ ;  /* 0x30c30c3100027827 */ /* 0x000fc600078e02ff */
[----:B------:R1:W3:Y:S01]  /*0170*/  @!P0 LDG.E.EL R10, desc[UR4][R4.64] ;  /* 0x00000004040a8981 */ /* 0x0002e2000c2e1900 */
[----:B------:R-:W-:Y:S01]  /*0180*/  LOP3.LUT R7, R3, 0xfffffff0, RZ, 0xc0, !PT ;  /* 0xfffffff003077812 */ /* 0x000fe200078ec0ff */
[----:B------:R-:W-:Y:S01]  /*0190*/  IMAD.SHL.U32 R8, R11, 0x10, RZ ;  /* 0x000000100b087824 */ /* 0x000fe200078e00ff */
[----:B------:R-:W-:Y:S02]  /*01a0*/  SHF.R.U32.HI R9, RZ, 0x1f, R2 ;  /* 0x0000001fff097819 */ /* 0x000fe40000011602 */
[----:B------:R-:W-:Y:S02]  /*01b0*/  IADD3 R7, R0, -R7, RZ ;  /* 0x8000000700077210 */ /* 0x000fe40007ffe0ff */
[----:B------:R-:W-:Y:S02]  /*01c0*/  LEA.HI.SX32 R17, R2, R9, 0x15 ;  /* 0x0000000902117211 */ /* 0x000fe400078faaff */
[----:B------:R-:W5:Y:S03]  /*01d0*/  LDC.64 R2, c[0x0][0x210] ;  /* 0x00008400ff027b82 */ /* 0x000f660000000a00 */
[----:B------:R-:W-:-:S02]  /*01e0*/  IMAD.SHL.U32 R9, R17, 0x200, RZ ;  /* 0x0000020011097824 */ /* 0x000fc400078e00ff */
[----:B-1----:R-:W-:-:S03]  /*01f0*/  IMAD R4, R17, -0x2a00, R0 ;  /* 0xffffd60011047824 */ /* 0x002fc600078e0200 */
[--C-:B------:R-:W-:Y:S01]  /*0200*/  IADD3 R18, P1, P2, R8, R7, R9.reuse ;  /* 0x0000000708127210 */ /* 0x100fe20007a3e009 */
[----:B------:R-:W-:Y:S01]  /*0210*/  IMAD R25, R17, 0x2800, R4 ;  /* 0x0000280011197824 */ /* 0x000fe200078e0204 */
[----:B------:R-:W-:Y:S02]  /*0220*/  SHF.R.S32.HI R13, RZ, 0x1f, R9 ;  /* 0x0000001fff0d7819 */ /* 0x000fe40000011409 */
[----:B------:R-:W-:Y:S02]  /*0230*/  CS2R R4, SRZ ;  /* 0x0000000000047805 */ /* 0x000fe4000001ff00 */
[----:B------:R-:W-:Y:S02]  /*0240*/  SHF.R.S32.HI R8, RZ, 0x1f, R8 ;  /* 0x0000001fff087819 */ /* 0x000fe40000011408 */
[----:B------:R-:W-:Y:S02]  /*0250*/  SHF.R.S32.HI R7, RZ, 0x1f, R7 ;  /* 0x0000001fff077819 */ /* 0x000fe40000011407 */
[----:B------:R-:W-:-:S02]  /*0260*/  LEA R16, P3, R18, UR6, 0x2 ;  /* 0x0000000612107c11 */ /* 0x000fc4000f8610ff */
[----:B------:R-:W-:Y:S02]  /*0270*/  IADD3.X R7, R8, R7, R13, P1, P2 ;  /* 0x0000000708077210 */ /* 0x000fe40000fe440d */
[----:B------:R-:W1:Y:S01]  /*0280*/  LDC.64 R12, c[0x0][0x230] ;  /* 0x00008c00ff0c7b82 */ /* 0x000e620000000a00 */
[C---:B------:R-:W-:Y:S02]  /*0290*/  ISETP.GE.AND P2, PT, R11.reuse, 0x280, PT ;  /* 0x000002800b00780c */ /* 0x040fe40003f46270 */
[----:B------:R-:W-:Y:S01]  /*02a0*/  ISETP.GT.AND P1, PT, R11, 0x27f, !P0 ;  /* 0x0000027f0b00780c */ /* 0x000fe20004724270 */
[----:B-----5:R-:W-:Y:S01]  /*02b0*/  IMAD.WIDE R24, R25, 0x4, R2 ;  /* 0x0000000419187825 */ /* 0x020fe200078e0202 */
[----:B------:R-:W-:Y:S02]  /*02c0*/  ISETP.LT.AND P4, PT, R0, 0xa800, !P2 ;  /* 0x0000a8000000780c */ /* 0x000fe40005781270 */
[----:B------:R-:W-:Y:S02]  /*02d0*/  CS2R R2, SRZ ;  /* 0x0000000000027805 */ /* 0x000fe4000001ff00 */
[----:B------:R-:W-:Y:S01]  /*02e0*/  LEA.HI.X R17, R18, UR7, R7, 0x2, P3 ;  /* 0x0000000712117c11 */ /* 0x000fe200098f1407 */
[----:B------:R-:W5:Y:S01]  /*02f0*/  LDC.64 R8, c[0x0][0x238] ;  /* 0x00008e00ff087b82 */ /* 0x000f620000000a00 */
[----:B------:R-:W-:Y:S01]  /*0300*/  HFMA2.MMA R7, -RZ, RZ, 0, 0 ;  /* 0x00000000ff077435 */ /* 0x000fe200000001ff */
[----:B----4-:R-:W-:Y:S01]  /*0310*/  IMAD.WIDE R22, R11, 0x4, R14 ;  /* 0x000000040b167825 */ /* 0x010fe200078e020e */
[----:B------:R-:W-:-:S03]  /*0320*/  CS2R R14, SRZ ;  /* 0x00000000000e7805 */ /* 0x000fc6000001ff00 */
[----:B------:R-:W4:Y:S04]  /*0330*/  @P1 LDG.E.64 R4, desc[UR4][R16.64+-0xa000] ;  /* 0xff60000410041981 */ /* 0x000f28000c1e1b00 */
[----:B------:R-:W4:Y:S01]  /*0340*/  @P4 LDG.E.64 R2, desc[UR4][R24.64] ;  /* 0x0000000418024981 */ /* 0x000f22000c1e1b00 */
[----:B------:R-:W-:-:S03]  /*0350*/  IMAD.MOV.U32 R20, RZ, RZ, RZ ;  /* 0x000000ffff147224 */ /* 0x000fc600078e00ff */
[----:B------:R-:W4:Y:S01]  /*0360*/  @!P0 LDG.E.EL R7, desc[UR4][R22.64] ;  /* 0x0000000416078981 */ /* 0x000f22000c2e1900 */
[----:B-1----:R-:W-:-:S03]  /*0370*/  IMAD.WIDE R12, R11, 0x4, R12 ;  /* 0x000000040b0c7825 */ /* 0x002fc600078e020c */
[----:B------:R-:W4:Y:S01]  /*0380*/  @!P0 LDG.E.EL R14, desc[UR4][R22.64] ;  /* 0x00000004160e8981 */ /* 0x000f22000c2e1900 */
[----:B------:R-:W-:Y:S02]  /*0390*/  IMAD.MOV.U32 R18, RZ, RZ, RZ ;  /* 0x000000ffff127224 */ /* 0x000fe400078e00ff */
[----:B-----5:R-:W-:Y:S01]  /*03a0*/  IMAD.WIDE R8, R11, 0x4, R8 ;  /* 0x000000040b087825 */ /* 0x020fe200078e0208 */
[----:B------:R-:W-:Y:S01]  /*03b0*/  MOV R11, RZ ;  /* 0x000000ff000b7202 */ /* 0x000fe20000000f00 */
[----:B------:R-:W5:Y:S04]  /*03c0*/  @!P0 LDG.E.EL R20, desc[UR4][R12.64] ;  /* 0x000000040c148981 */ /* 0x000f68000c2e1900 */
[----:B------:R1:W5:Y:S04]  /*03d0*/  @!P0 LDG.E.EL R18, desc[UR4][R12.64] ;  /* 0x000000040c128981 */ /* 0x000368000c2e1900 */
[----:B------:R-:W5:Y:S04]  /*03e0*/  @!P0 LDG.E.EL R15, desc[UR4][R8.64] ;  /* 0x00000004080f8981 */ /* 0x000f68000c2e1900 */
[----:B------:R1:W5:Y:S01]  /*03f0*/  @!P0 LDG.E.EL R11, desc[UR4][R8.64] ;  /* 0x00000004080b8981 */ /* 0x000362000c2e1900 */
[----:B------:R-:W-:Y:S01]  /*0400*/  IMAD.MOV.U32 R21, RZ, RZ, 0x3e800000 ;  /* 0x3e800000ff157424 */ /* 0x000fe200078e00ff */
[----:B-1----:R-:W1:Y:S08]  /*0410*/  LDC.64 R12, c[0x0][0x240] ;  /* 0x00009000ff0c7b82 */ /* 0x002e700000000a00 */
[----:B0-----:R-:W0:Y:S01]  /*0420*/  LDC.64 R8, c[0x0][0x248] ;  /* 0x00009200ff087b82 */ /* 0x001e220000000a00 */
[----:B-1----:R-:W-:-:S04]  /*0430*/  IMAD.WIDE R12, R0, 0x4, R12 ;  /* 0x00000004000c7825 */ /* 0x002fc800078e020c */
[----:B0-----:R-:W-:-:S04]  /*0440*/  IMAD.WIDE R8, R0, 0x4, R8 ;  /* 0x0000000400087825 */ /* 0x001fc800078e0208 */
[----:B--2---:R-:W-:-:S04]  /*0450*/  FADD R6, R6, 9.9999997473787516356e-06 ;  /* 0x3727c5ac06067421 */ /* 0x004fc80000000000 */
[----:B------:R-:W0:Y:S01]  /*0460*/  MUFU.SQRT R16, R6 ;  /* 0x0000000600107308 */ /* 0x000e220000002000 */
[----:B---3--:R-:W-:-:S07]  /*0470*/  FADD R10, R10, 9.9999997473787516356e-06 ;  /* 0x3727c5ac0a0a7421 */ /* 0x008fce0000000000 */
[----:B------:R-:W1:Y:S01]  /*0480*/  MUFU.SQRT R17, R10 ;  /* 0x0000000a00117308 */ /* 0x000e620000002000 */
[C---:B0-----:R-:W-:Y:S02]  /*0490*/  FSETP.GT.AND P6, PT, R16.reuse, 8.50705917302346158658e+37, PT ;  /* 0x7e8000001000780b */ /* 0x041fe40003fc4000 */
[----:B------:R-:W-:Y:S02]  /*04a0*/  FSETP.GEU.AND P3, PT, R16, 1.175494350822287508e-38, PT ;  /* 0x008000001000780b */ /* 0x000fe40003f6e000 */
[----:B------:R-:W-:Y:S02]  /*04b0*/  FSEL R19, R21, 1, P6 ;  /* 0x3f80000015137808 */ /* 0x000fe40003000000 */
[----:B-1----:R-:W-:-:S07]  /*04c0*/  FSETP.GT.AND P5, PT, R17, 8.50705917302346158658e+37, PT ;  /* 0x7e8000001100780b */ /* 0x002fce0003fa4000 */
[----:B------:R-:W-:Y:S01]  /*04d0*/  @P6 FMUL R16, R16, 0.25 ;  /* 0x3e80000010106820 */ /* 0x000fe20000400000 */
[----:B------:R-:W-:-:S03]  /*04e0*/  FSETP.GEU.AND P6, PT, R17, 1.175494350822287508e-38, PT ;  /* 0x008000001100780b */ /* 0x000fc60003fce000 */
[----:B------:R-:W-:Y:S02]  /*04f0*/  @!P3 FMUL R16, R16, 16777216 ;  /* 0x4b8000001010b820 */ /* 0x000fe40000400000 */
[----:B------:R-:W-:-:S08]  /*0500*/  @P5 FMUL R17, R17, 0.25 ;  /* 0x3e80000011115820 */ /* 0x000fd00000400000 */
[----:B------:R-:W-:Y:S01]  /*0510*/  @!P6 FMUL R17, R17, 16777216 ;  /* 0x4b8000001111e820 */ /* 0x000fe20000400000 */
[----:B------:R-:W0:Y:S01]  /*0520*/  MUFU.RCP R16, R16 ;  /* 0x0000001000107308 */ /* 0x000e220000001000 */
[----:B------:R-:W-:-:S07]  /*0530*/  FSEL R6, R21, 1, P5 ;  /* 0x3f80000015067808 */ /* 0x000fce0002800000 */
[----:B------:R-:W1:Y:S01]  /*0540*/  MUFU.RCP R17, R17 ;  /* 0x0000001100117308 */ /* 0x000e620000001000 */
[----:B----4-:R-:W-:Y:S02]  /*0550*/  SEL R2, R2, RZ, P4 ;  /* 0x000000ff02027207 */ /* 0x010fe40002000000 */
[----:B------:R-:W-:Y:S01]  /*0560*/  SEL R3, R3, RZ, P4 ;  /* 0x000000ff03037207 */ /* 0x000fe20002000000 */
[----:B------:R-:W-:Y:S01]  /*0570*/  @!P3 FMUL R19, R19, 16777216 ;  /* 0x4b8000001313b820 */ /* 0x000fe20000400000 */
[----:B------:R-:W-:Y:S01]  /*0580*/  @P2 SEL R2, R4, RZ, P1 ;  /* 0x000000ff04022207 */ /* 0x000fe20000800000 */
[----:B------:R-:W-:Y:S01]  /*0590*/  @!P6 FMUL R6, R6, 16777216 ;  /* 0x4b8000000606e820 */ /* 0x000fe20000400000 */
[----:B------:R-:W-:Y:S01]  /*05a0*/  @P2 SEL R3, R5, RZ, P1 ;  /* 0x000000ff05032207 */ /* 0x000fe20000800000 */
[----:B0-----:R-:W-:Y:S02]  /*05b0*/  FMUL R16, R16, R19 ;  /* 0x0000001310107220 */ /* 0x001fe40000400000 */
[----:B------:R-:W-:-:S02]  /*05c0*/  FADD R7, R2, -R7 ;  /* 0x8000000702077221 */ /* 0x000fc40000000000 */
[----:B------:R-:W-:Y:S01]  /*05d0*/  FADD R14, R3, -R14 ;  /* 0x8000000e030e7221 */ /* 0x000fe20000000000 */
[----:B-1----:R-:W-:Y:S01]  /*05e0*/  FMUL R17, R17, R6 ;  /* 0x0000000611117220 */ /* 0x002fe20000400000 */
[----:B------:R-:W-:-:S03]  /*05f0*/  FMUL R16, R7, R16 ;  /* 0x0000001007107220 */ /* 0x000fc60000400000 */
[----:B------:R-:W-:Y:S01]  /*0600*/  FMUL R14, R14, R17 ;  /* 0x000000110e0e7220 */ /* 0x000fe20000400000 */
[----:B-----5:R-:W-:-:S03]  /*0610*/  FFMA R15, R16, R20, R15 ;  /* 0x00000014100f7223 */ /* 0x020fc6000000000f */
[----:B------:R-:W-:Y:S02]  /*0620*/  FFMA R11, R14, R18, R11 ;  /* 0x000000120e0b7223 */ /* 0x000fe4000000000b */
[----:B------:R-:W-:Y:S01]  /*0630*/  FSETP.GEU.AND P1, PT, R15, RZ, PT ;  /* 0x000000ff0f00720b */ /* 0x000fe20003f2e000 */
[----:B------:R0:W-:Y:S02]  /*0640*/  @!P0 STG.E.64 desc[UR4][R12.64], R2 ;  /* 0x000000020c008986 */ /* 0x0001e4000c101b04 */
[----:B------:R-:W-:Y:S02]  /*0650*/  FSETP.GEU.AND P2, PT, R11, RZ, PT ;  /* 0x000000ff0b00720b */ /* 0x000fe40003f4e000 */
[----:B------:R-:W-:Y:S02]  /*0660*/  FSEL R10, R15, RZ, P1 ;  /* 0x000000ff0f0a7208 */ /* 0x000fe40000800000 */
[----:B------:R-:W-:Y:S01]  /*0670*/  FSEL R11, R11, RZ, P2 ;  /* 0x000000ff0b0b7208 */ /* 0x000fe20001000000 */
[----:B0-----:R-:W-:Y:S08]  /*0680*/  @P0 EXIT ;  /* 0x000000000000094d */ /* 0x001ff00003800000 */
[----:B------:R-:W-:Y:S01]  /*0690*/  STG.E.64 desc[UR4][R8.64], R10 ;  /* 0x0000000a08007986 */ /* 0x000fe2000c101b04 */
[----:B------:R-:W-:Y:S05]  /*06a0*/  EXIT ;  /* 0x000000000000794d */ /* 0x000fea0003800000 */
.L_x_0:
[----:B------:R-:W-:-:S00]  /*06b0*/  BRA `(.L_x_0) ;  /* 0xfffffffc00fc7947 */ /* 0x000fc0000383ffff */
[----:B------:R-:W-:-:S00]  /*06c0*/  NOP ;  /* 0x0000000000007918 */ /* 0x000fc00000000000 */
        /* <DEDUP_REMOVED lines=11> */
.L_x_1:


//--------------------- .nv.global.init           --------------------------
	.section	.nv.global.init,"aw",@progbits
.nv.global.init:
	.type		_$_str,@object
	.size		_$_str,(_$_str_$_2 - _$_str)
_$_str:
        /*0000*/ 	.byte	0x5f, 0x5f, 0x43, 0x55, 0x44, 0x41, 0x5f, 0x46, 0x54, 0x5a, 0x00
	.type		_$_str_$_2,@object
	.size		_$_str_$_2,(.L_1 - _$_str_$_2)
_$_str_$_2:
        /*000b*/ 	.byte	0x5f, 0x5f, 0x43, 0x55, 0x44, 0x41, 0x5f, 0x50, 0x52, 0x45, 0x43, 0x5f, 0x53, 0x51, 0x52, 0x54
        /*001b*/ 	.byte	0x00
.L_1:


//--------------------- .nv.constant0.triton_poi_fused__native_batch_norm_legit_no_training_cat_relu_38 --------------------------
	.section	.nv.constant0.triton_poi_fused__native_batch_norm_legit_no_training_cat_relu_38,"a",@progbits
	.sectionflags	@""
	.align	4
.nv.constant0.triton_poi_fused__native_batch_norm_legit_no_training_cat_relu_38:
	.zero		596
